	.headerflags	@"EF_CUDA_TEXMODE_UNIFIED EF_CUDA_64BIT_ADDRESS EF_CUDA_ACCELERATORS EF_CUDA_SM90 EF_CUDA_VIRTUAL_SM(EF_CUDA_SM90)"
	.elftype	@"ET_EXEC"


//--------------------- .nv.info                  --------------------------
	.section	.nv.info,"",@"SHT_CUDA_INFO"
	.align	4


	//----- nvinfo : EIATTR_REGCOUNT
	.align		4
        /*0000*/ 	.byte	0x04, 0x2f
        /*0002*/ 	.short	(.L_1 - .L_0)
	.align		4
.L_0:
        /*0004*/ 	.word	index@(triton_poi_fused_convolution_max_pool2d_with_indices_relu_25)
        /*0008*/ 	.word	0x00000012


	//----- nvinfo : EIATTR_MIN_STACK_SIZE
	.align		4
.L_1:
        /*000c*/ 	.byte	0x04, 0x12
        /*000e*/ 	.short	(.L_3 - .L_2)
	.align		4
.L_2:
        /*0010*/ 	.word	index@(triton_poi_fused_convolution_max_pool2d_with_indices_relu_25)
        /*0014*/ 	.word	0x00000000


	//----- nvinfo : EIATTR_FRAME_SIZE
	.align		4
.L_3:
        /*0018*/ 	.byte	0x04, 0x11
        /*001a*/ 	.short	(.L_5 - .L_4)
	.align		4
.L_4:
        /*001c*/ 	.word	index@(triton_poi_fused_convolution_max_pool2d_with_indices_relu_25)
        /*0020*/ 	.word	0x00000000


	//----- nvinfo : EIATTR_MIN_STACK_SIZE
	.align		4
.L_5:
        /*0024*/ 	.byte	0x04, 0x12
        /*0026*/ 	.short	(.L_7 - .L_6)
	.align		4
.L_6:
        /*0028*/ 	.word	index@(triton_poi_fused_convolution_max_pool2d_with_indices_relu_25)
        /*002c*/ 	.word	0x00000000
.L_7:


//--------------------- .nv.info.triton_poi_fused_convolution_max_pool2d_with_indices_relu_25 --------------------------
	.section	.nv.info.triton_poi_fused_convolution_max_pool2d_with_indices_relu_25,"",@"SHT_CUDA_INFO"
	.sectionflags	@""
	.align	4


	//----- nvinfo : EIATTR_CUDA_API_VERSION
	.align		4
        /*0000*/ 	.byte	0x04, 0x37
        /*0002*/ 	.short	(.L_9 - .L_8)
.L_8:
        /*0004*/ 	.word	0x0000007c


	//----- nvinfo : EIATTR_KPARAM_INFO
	.align		4
.L_9:
        /*0008*/ 	.byte	0x04, 0x17
        /*000a*/ 	.short	(.L_11 - .L_10)
.L_10:
        /*000c*/ 	.word	0x00000000
        /*0010*/ 	.short	0x0002
        /*0012*/ 	.short	0x0010
        /*0014*/ 	.byte	0x00, 0xf0, 0x11, 0x00


	//----- nvinfo : EIATTR_KPARAM_INFO
	.align		4
.L_11:
        /*0018*/ 	.byte	0x04, 0x17
        /*001a*/ 	.short	(.L_13 - .L_12)
.L_12:
        /*001c*/ 	.word	0x00000000
        /*0020*/ 	.short	0x0001
        /*0022*/ 	.short	0x0008
        /*0024*/ 	.byte	0x00, 0xf4, 0x21, 0x00


	//----- nvinfo : EIATTR_KPARAM_INFO
	.align		4
.L_13:
        /*0028*/ 	.byte	0x04, 0x17
        /*002a*/ 	.short	(.L_15 - .L_14)
.L_14:
        /*002c*/ 	.word	0x00000000
        /*0030*/ 	.short	0x0000
        /*0032*/ 	.short	0x0000
        /*0034*/ 	.byte	0x00, 0xf4, 0x21, 0x00


	//----- nvinfo : EIATTR_SPARSE_MMA_MASK
	.align		4
.L_15:
        /*0038*/ 	.byte	0x03, 0x50
        /*003a*/ 	.short	0x0000


	//----- nvinfo : EIATTR_MAXREG_COUNT
	.align		4
        /*003c*/ 	.byte	0x03, 0x1b
        /*003e*/ 	.short	0x00ff


	//----- nvinfo : EIATTR_EXIT_INSTR_OFFSETS
	.align		4
        /*0040*/ 	.byte	0x04, 0x1c
        /*0042*/ 	.short	(.L_17 - .L_16)


	//   ....[0]....
.L_16:
        /*0044*/ 	.word	0x000002d0


	//----- nvinfo : EIATTR_REQNTID
	.align		4
.L_17:
        /*0048*/ 	.byte	0x04, 0x10
        /*004a*/ 	.short	(.L_19 - .L_18)
.L_18:
        /*004c*/ 	.word	0x00000080
        /*0050*/ 	.word	0x00000001
        /*0054*/ 	.word	0x00000001


	//----- nvinfo : EIATTR_CBANK_PARAM_SIZE
	.align		4
.L_19:
        /*0058*/ 	.byte	0x03, 0x19
        /*005a*/ 	.short	0x0014


	//----- nvinfo : EIATTR_PARAM_CBANK
	.align		4
        /*005c*/ 	.byte	0x04, 0x0a
        /*005e*/ 	.short	(.L_21 - .L_20)
	.align		4
.L_20:
        /*0060*/ 	.word	index@(.nv.constant0.triton_poi_fused_convolution_max_pool2d_with_indices_relu_25)
        /*0064*/ 	.short	0x0210
        /*0066*/ 	.short	0x0014


	//----- nvinfo : EIATTR_SW_WAR
	.align		4
.L_21:
        /*0068*/ 	.byte	0x04, 0x36
        /*006a*/ 	.short	(.L_23 - .L_22)
.L_22:
        /*006c*/ 	.word	0x00000008
.L_23:


//--------------------- .nv.callgraph             --------------------------
	.section	.nv.callgraph,"",@"SHT_CUDA_CALLGRAPH"
	.align	4
	.sectionentsize	8
	.align		4
        /*0000*/ 	.word	0x00000000
	.align		4
        /*0004*/ 	.word	0xffffffff
	.align		4
        /*0008*/ 	.word	0x00000000
	.align		4
        /*000c*/ 	.word	0xfffffffe
	.align		4
        /*0010*/ 	.word	0x00000000
	.align		4
        /*0014*/ 	.word	0xfffffffd
	.align		4
        /*0018*/ 	.word	0x00000000
	.align		4
        /*001c*/ 	.word	0xfffffffc


//--------------------- .text.triton_poi_fused_convolution_max_pool2d_with_indices_relu_25 --------------------------
	.section	.text.triton_poi_fused_convolution_max_pool2d_with_indices_relu_25,"ax",@progbits
	.align	128
        .global         triton_poi_fused_convolution_max_pool2d_with_indices_relu_25
        .type           triton_poi_fused_convolution_max_pool2d_with_indices_relu_25,@function
        .size           triton_poi_fused_convolution_max_pool2d_with_indices_relu_25,(.L_x_1 - triton_poi_fused_convolution_max_pool2d_with_indices_relu_25)
        .other          triton_poi_fused_convolution_max_pool2d_with_indices_relu_25,@"STO_CUDA_ENTRY STV_DEFAULT"
triton_poi_fused_convolution_max_pool2d_with_indices_relu_25:
.text.triton_poi_fused_convolution_max_pool2d_with_indices_relu_25:
[----:B------:R-:W-:Y:S01]  /*0000*/  LDC R1, c[0x0][0x28] ;  /* 0x00000a00ff017b82 */ /* 0x000fe20000000800 */
[----:B------:R-:W1:Y:S07]  /*0010*/  S2R R0, SR_TID.X ;  /* 0x0000000000007919 */ /* 0x000e6e0000002100 */
[----:B------:R-:W2:Y:S01]  /*0020*/  LDC.64 R4, c[0x0][0x218] ;  /* 0x00008600ff047b82 */ /* 0x000ea20000000a00 */
[----:B------:R-:W-:Y:S01]  /*0030*/  ULDC.64 UR4, c[0x0][0x208] ;  /* 0x0000820000047ab9 */ /* 0x000fe20000000a00 */
[----:B------:R-:W3:Y:S06]  /*0040*/  S2R R7, SR_CTAID.X ;  /* 0x0000000000077919 */ /* 0x000eec0000002500 */
[----:B------:R-:W4:Y:S01]  /*0050*/  LDC.64 R2, c[0x0][0x210] ;  /* 0x00008400ff027b82 */ /* 0x000f220000000a00 */
[----:B-1----:R-:W-:Y:S01]  /*0060*/  IMAD.SHL.U32 R0, R0, 0x4, RZ ;  /* 0x0000000400007824 */ /* 0x002fe200078e00ff */
[----:B---3--:R-:W-:-:S04]  /*0070*/  SHF.R.S32.HI R6, RZ, 0x15, R7 ;  /* 0x00000015ff067819 */ /* 0x008fc80000011407 */
[----:B------:R-:W-:-:S05]  /*0080*/  LOP3.LUT R0, R0, 0x1fc, RZ, 0xc0, !PT ;  /* 0x000001fc00007812 */ /* 0x000fca00078ec0ff */
[----:B------:R-:W-:Y:S01]  /*0090*/  IMAD R7, R7, 0x400, R0 ;  /* 0x0000040007077824 */ /* 0x000fe200078e0200 */
[----:B------:R-:W-:-:S03]  /*00a0*/  SGXT R0, R6, 0x1 ;  /* 0x000000010600781a */ /* 0x000fc60000000200 */
[----:B----4-:R-:W-:Y:S01]  /*00b0*/  IMAD.WIDE R2, R7, 0x4, R2 ;  /* 0x0000000407027825 */ /* 0x010fe200078e0202 */
[----:B------:R-:W-:-:S04]  /*00c0*/  LEA.HI R0, R0, R7, RZ, 0x9 ;  /* 0x0000000700007211 */ /* 0x000fc800078f48ff */
[----:B------:R-:W-:Y:S01]  /*00d0*/  LOP3.LUT R0, R0, 0xfffffe00, RZ, 0xc0, !PT ;  /* 0xfffffe0000007812 */ /* 0x000fe200078ec0ff */
[----:B------:R-:W3:Y:S04]  /*00e0*/  LDG.E.128 R12, desc[UR4][R2.64+0x800] ;  /* 0x00080004020c7981 */ /* 0x000ee8000c1e1d00 */
[----:B------:R-:W-:-:S04]  /*00f0*/  IMAD.IADD R9, R7, 0x1, -R0 ;  /* 0x0000000107097824 */ /* 0x000fc800078e0a00 */
[----:B--2---:R-:W-:Y:S02]  /*0100*/  IMAD.WIDE R4, R9, 0x4, R4 ;  /* 0x0000000409047825 */ /* 0x004fe400078e0204 */
[----:B------:R-:W2:Y:S04]  /*0110*/  LDG.E.128 R8, desc[UR4][R2.64] ;  /* 0x0000000402087981 */ /* 0x000ea8000c1e1d00 */
[----:B------:R-:W3:Y:S02]  /*0120*/  LDG.E.EL.128 R4, desc[UR4][R4.64] ;  /* 0x0000000404047981 */ /* 0x000ee4000c2e1d00 */
[CC--:B---3--:R-:W-:Y:S01]  /*0130*/  FSETP.GEU.AND P6, PT, R12.reuse, -R4.reuse, PT ;  /* 0x800000040c00720b */ /* 0x0c8fe20003fce000 */
[--C-:B------:R-:W-:Y:S01]  /*0140*/  FADD R12, R12, R4.reuse ;  /* 0x000000040c0c7221 */ /* 0x100fe20000000000 */
[C---:B--2---:R-:W-:Y:S01]  /*0150*/  FSETP.GEU.AND P2, PT, R8.reuse, -R4, PT ;  /* 0x800000040800720b */ /* 0x044fe20003f4e000 */
[----:B------:R-:W-:Y:S01]  /*0160*/  FADD R8, R8, R4 ;  /* 0x0000000408087221 */ /* 0x000fe20000000000 */
[----:B------:R-:W-:-:S02]  /*0170*/  FSETP.GEU.AND P5, PT, R13, -R5, PT ;  /* 0x800000050d00720b */ /* 0x000fc40003fae000 */
[----:B------:R-:W-:Y:S01]  /*0180*/  SEL R4, R12, RZ, P6 ;  /* 0x000000ff0c047207 */ /* 0x000fe20003000000 */
[----:B------:R-:W-:Y:S01]  /*0190*/  FADD R13, R13, R5 ;  /* 0x000000050d0d7221 */ /* 0x000fe20000000000 */
[CC--:B------:R-:W-:Y:S01]  /*01a0*/  FSETP.GEU.AND P4, PT, R14.reuse, -R6.reuse, PT ;  /* 0x800000060e00720b */ /* 0x0c0fe20003f8e000 */
[--C-:B------:R-:W-:Y:S01]  /*01b0*/  FADD R14, R14, R6.reuse ;  /* 0x000000060e0e7221 */ /* 0x100fe20000000000 */
[C---:B------:R-:W-:Y:S01]  /*01c0*/  FSETP.GEU.AND P3, PT, R15.reuse, -R7, PT ;  /* 0x800000070f00720b */ /* 0x040fe20003f6e000 */
[----:B------:R-:W-:Y:S01]  /*01d0*/  FADD R15, R15, R7 ;  /* 0x000000070f0f7221 */ /* 0x000fe20000000000 */
[C---:B------:R-:W-:Y:S01]  /*01e0*/  FSETP.GEU.AND P1, PT, R9.reuse, -R5, PT ;  /* 0x800000050900720b */ /* 0x040fe20003f2e000 */
[----:B------:R-:W-:Y:S01]  /*01f0*/  FADD R9, R9, R5 ;  /* 0x0000000509097221 */ /* 0x000fe20000000000 */
[C---:B------:R-:W-:Y:S01]  /*0200*/  FSETP.GEU.AND P0, PT, R10.reuse, -R6, PT ;  /* 0x800000060a00720b */ /* 0x040fe20003f0e000 */
[----:B------:R-:W-:Y:S01]  /*0210*/  FADD R10, R10, R6 ;  /* 0x000000060a0a7221 */ /* 0x000fe20000000000 */
[C---:B------:R-:W-:Y:S01]  /*0220*/  FSETP.GEU.AND P6, PT, R11.reuse, -R7, PT ;  /* 0x800000070b00720b */ /* 0x040fe20003fce000 */
[----:B------:R-:W-:Y:S01]  /*0230*/  FADD R11, R11, R7 ;  /* 0x000000070b0b7221 */ /* 0x000fe20000000000 */
[----:B------:R-:W-:-:S02]  /*0240*/  SEL R5, R13, RZ, P5 ;  /* 0x000000ff0d057207 */ /* 0x000fc40002800000 */
[----:B------:R-:W-:Y:S02]  /*0250*/  SEL R6, R14, RZ, P4 ;  /* 0x000000ff0e067207 */ /* 0x000fe40002000000 */
[----:B------:R-:W-:Y:S02]  /*0260*/  SEL R7, R15, RZ, P3 ;  /* 0x000000ff0f077207 */ /* 0x000fe40001800000 */
[----:B------:R-:W-:Y:S02]  /*0270*/  SEL R8, R8, RZ, P2 ;  /* 0x000000ff08087207 */ /* 0x000fe40001000000 */
[----:B------:R-:W-:Y:S02]  /*0280*/  SEL R9, R9, RZ, P1 ;  /* 0x000000ff09097207 */ /* 0x000fe40000800000 */
[----:B------:R-:W-:Y:S02]  /*0290*/  SEL R10, R10, RZ, P0 ;  /* 0x000000ff0a0a7207 */ /* 0x000fe40000000000 */
[----:B------:R-:W-:Y:S01]  /*02a0*/  SEL R11, R11, RZ, P6 ;  /* 0x000000ff0b0b7207 */ /* 0x000fe20003000000 */
[----:B------:R-:W-:Y:S04]  /*02b0*/  STG.E.128 desc[UR4][R2.64+0x800], R4 ;  /* 0x0008000402007986 */ /* 0x000fe8000c101d04 */
[----:B------:R-:W-:Y:S01]  /*02c0*/  STG.E.128 desc[UR4][R2.64], R8 ;  /* 0x0000000802007986 */ /* 0x000fe2000c101d04 */
[----:B------:R-:W-:Y:S05]  /*02d0*/  EXIT ;  /* 0x000000000000794d */ /* 0x000fea0003800000 */
.L_x_0:
[----:B------:R-:W-:-:S00]  /*02e0*/  BRA `(.L_x_0) ;  /* 0xfffffffc00fc7947 */ /* 0x000fc0000383ffff */
[----:B------:R-:W-:-:S00]  /*02f0*/  NOP ;  /* 0x0000000000007918 */ /* 0x000fc00000000000 */
        /* <DEDUP_REMOVED lines=8> */
.L_x_1:


//--------------------- .nv.constant0.triton_poi_fused_convolution_max_pool2d_with_indices_relu_25 --------------------------
	.section	.nv.constant0.triton_poi_fused_convolution_max_pool2d_with_indices_relu_25,"a",@progbits
	.sectionflags	@""
	.align	4
.nv.constant0.triton_poi_fused_convolution_max_pool2d_with_indices_relu_25:
	.zero		548
